//
// Generated by NVIDIA NVVM Compiler
//
// Compiler Build ID: CL-36424714
// Cuda compilation tools, release 13.0, V13.0.88
// Based on NVVM 20.0.0
//

.version 9.0
.target sm_100
.address_size 64

	// .globl	_ZN3cub18CUB_300001_SM_10006detail11EmptyKernelIvEEvv
.global .align 1 .b8 _ZN34_INTERNAL_e661c6ab_4_k_cu_a7ff8d3a4cuda3std3__45__cpo5beginE[1];
.global .align 1 .b8 _ZN34_INTERNAL_e661c6ab_4_k_cu_a7ff8d3a4cuda3std3__45__cpo3endE[1];
.global .align 1 .b8 _ZN34_INTERNAL_e661c6ab_4_k_cu_a7ff8d3a4cuda3std3__45__cpo6cbeginE[1];
.global .align 1 .b8 _ZN34_INTERNAL_e661c6ab_4_k_cu_a7ff8d3a4cuda3std3__45__cpo4cendE[1];
.global .align 1 .b8 _ZN34_INTERNAL_e661c6ab_4_k_cu_a7ff8d3a4cuda3std3__45__cpo6rbeginE[1];
.global .align 1 .b8 _ZN34_INTERNAL_e661c6ab_4_k_cu_a7ff8d3a4cuda3std3__45__cpo4rendE[1];
.global .align 1 .b8 _ZN34_INTERNAL_e661c6ab_4_k_cu_a7ff8d3a4cuda3std3__45__cpo7crbeginE[1];
.global .align 1 .b8 _ZN34_INTERNAL_e661c6ab_4_k_cu_a7ff8d3a4cuda3std3__45__cpo5crendE[1];
.global .align 1 .b8 _ZN34_INTERNAL_e661c6ab_4_k_cu_a7ff8d3a4cuda3std3__436_GLOBAL__N__e661c6ab_4_k_cu_a7ff8d3a6ignoreE[1];
.global .align 1 .b8 _ZN34_INTERNAL_e661c6ab_4_k_cu_a7ff8d3a4cuda3std3__419piecewise_constructE[1];
.global .align 1 .b8 _ZN34_INTERNAL_e661c6ab_4_k_cu_a7ff8d3a4cuda3std3__48in_placeE[1];
.global .align 1 .b8 _ZN34_INTERNAL_e661c6ab_4_k_cu_a7ff8d3a4cuda3std3__420unreachable_sentinelE[1];
.global .align 1 .b8 _ZN34_INTERNAL_e661c6ab_4_k_cu_a7ff8d3a4cuda3std3__47nulloptE[1];
.global .align 1 .b8 _ZN34_INTERNAL_e661c6ab_4_k_cu_a7ff8d3a4cuda3std3__48unexpectE[1];
.global .align 1 .b8 _ZN34_INTERNAL_e661c6ab_4_k_cu_a7ff8d3a4cuda3std6ranges3__45__cpo4swapE[1];
.global .align 1 .b8 _ZN34_INTERNAL_e661c6ab_4_k_cu_a7ff8d3a4cuda3std6ranges3__45__cpo9iter_moveE[1];
.global .align 1 .b8 _ZN34_INTERNAL_e661c6ab_4_k_cu_a7ff8d3a4cuda3std6ranges3__45__cpo5beginE[1];
.global .align 1 .b8 _ZN34_INTERNAL_e661c6ab_4_k_cu_a7ff8d3a4cuda3std6ranges3__45__cpo3endE[1];
.global .align 1 .b8 _ZN34_INTERNAL_e661c6ab_4_k_cu_a7ff8d3a4cuda3std6ranges3__45__cpo6cbeginE[1];
.global .align 1 .b8 _ZN34_INTERNAL_e661c6ab_4_k_cu_a7ff8d3a4cuda3std6ranges3__45__cpo4cendE[1];
.global .align 1 .b8 _ZN34_INTERNAL_e661c6ab_4_k_cu_a7ff8d3a4cuda3std6ranges3__45__cpo7advanceE[1];
.global .align 1 .b8 _ZN34_INTERNAL_e661c6ab_4_k_cu_a7ff8d3a4cuda3std6ranges3__45__cpo9iter_swapE[1];
.global .align 1 .b8 _ZN34_INTERNAL_e661c6ab_4_k_cu_a7ff8d3a4cuda3std6ranges3__45__cpo4nextE[1];
.global .align 1 .b8 _ZN34_INTERNAL_e661c6ab_4_k_cu_a7ff8d3a4cuda3std6ranges3__45__cpo4prevE[1];
.global .align 1 .b8 _ZN34_INTERNAL_e661c6ab_4_k_cu_a7ff8d3a4cuda3std6ranges3__45__cpo4dataE[1];
.global .align 1 .b8 _ZN34_INTERNAL_e661c6ab_4_k_cu_a7ff8d3a4cuda3std6ranges3__45__cpo5cdataE[1];
.global .align 1 .b8 _ZN34_INTERNAL_e661c6ab_4_k_cu_a7ff8d3a4cuda3std6ranges3__45__cpo4sizeE[1];
.global .align 1 .b8 _ZN34_INTERNAL_e661c6ab_4_k_cu_a7ff8d3a4cuda3std6ranges3__45__cpo5ssizeE[1];
.global .align 1 .b8 _ZN34_INTERNAL_e661c6ab_4_k_cu_a7ff8d3a4cuda3std6ranges3__45__cpo8distanceE[1];
.global .align 1 .b8 _ZN34_INTERNAL_e661c6ab_4_k_cu_a7ff8d3a6thrust24THRUST_300001_SM_1000_NS6system6detail10sequential3seqE[1];
.global .align 1 .b8 _ZN34_INTERNAL_e661c6ab_4_k_cu_a7ff8d3a6thrust24THRUST_300001_SM_1000_NS12placeholders2_1E[1];
.global .align 1 .b8 _ZN34_INTERNAL_e661c6ab_4_k_cu_a7ff8d3a6thrust24THRUST_300001_SM_1000_NS12placeholders2_2E[1];
.global .align 1 .b8 _ZN34_INTERNAL_e661c6ab_4_k_cu_a7ff8d3a6thrust24THRUST_300001_SM_1000_NS12placeholders2_3E[1];
.global .align 1 .b8 _ZN34_INTERNAL_e661c6ab_4_k_cu_a7ff8d3a6thrust24THRUST_300001_SM_1000_NS12placeholders2_4E[1];
.global .align 1 .b8 _ZN34_INTERNAL_e661c6ab_4_k_cu_a7ff8d3a6thrust24THRUST_300001_SM_1000_NS12placeholders2_5E[1];
.global .align 1 .b8 _ZN34_INTERNAL_e661c6ab_4_k_cu_a7ff8d3a6thrust24THRUST_300001_SM_1000_NS12placeholders2_6E[1];
.global .align 1 .b8 _ZN34_INTERNAL_e661c6ab_4_k_cu_a7ff8d3a6thrust24THRUST_300001_SM_1000_NS12placeholders2_7E[1];
.global .align 1 .b8 _ZN34_INTERNAL_e661c6ab_4_k_cu_a7ff8d3a6thrust24THRUST_300001_SM_1000_NS12placeholders2_8E[1];
.global .align 1 .b8 _ZN34_INTERNAL_e661c6ab_4_k_cu_a7ff8d3a6thrust24THRUST_300001_SM_1000_NS12placeholders2_9E[1];
.global .align 1 .b8 _ZN34_INTERNAL_e661c6ab_4_k_cu_a7ff8d3a6thrust24THRUST_300001_SM_1000_NS12placeholders3_10E[1];
.const .align 8 .f64 _ZN3cea19ProbabilityMutationE = 0d3F847AE147AE147B;
.global .align 8 .u64 _ZN3cea15FitnessFunctionE;

.visible .entry _ZN3cub18CUB_300001_SM_10006detail11EmptyKernelIvEEvv()
{


	ret;

}


// ===== COMPILED SASS (sm_100) =====

	.target	sm_100

	.elftype	@"ET_EXEC"


//--------------------- .note.nv.tkinfo           --------------------------
	.section	.note.nv.tkinfo,"",@"SHT_NOTE"
	.sectionflags	@"SHF_NOTE_NV_TKINFO"
	.tkinfo
        /*0018*/ 	.word	0x00000002
        /*0030*/ 	.string	""
        /*0030*/ 	.string	"ptxas"
        /*0030*/ 	.string	"Cuda compilation tools, release 13.0, V13.0.88"
        /*0030*/ 	.string	"Build cuda_13.0.r13.0/compiler.36424714_0"
        /*0030*/ 	.string	"-arch sm_100 -m 64 "



//--------------------- .note.nv.cuinfo           --------------------------
	.section	.note.nv.cuinfo,"",@"SHT_NOTE"
	.sectionflags	@"SHF_NOTE_NV_CUINFO"
        /*0018*/ 	.short	0x0002
        /*001a*/ 	.short	0x0064
        /*001c*/ 	.short	0x0082
	.zero		2


//--------------------- .nv.info                  --------------------------
	.section	.nv.info,"",@"SHT_CUDA_INFO"
	.align	4


	//----- nvinfo : EIATTR_REGCOUNT
	.align		4
        /*0000*/ 	.byte	0x04, 0x2f
        /*0002*/ 	.short	(.L_43 - .L_42)
	.align		4
.L_42:
        /*0004*/ 	.word	index@(_ZN3cub18CUB_300001_SM_10006detail11EmptyKernelIvEEvv)
        /*0008*/ 	.word	0x00000004


	//----- nvinfo : EIATTR_FRAME_SIZE
	.align		4
.L_43:
        /*000c*/ 	.byte	0x04, 0x11
        /*000e*/ 	.short	(.L_45 - .L_44)
	.align		4
.L_44:
        /*0010*/ 	.word	index@(_ZN3cub18CUB_300001_SM_10006detail11EmptyKernelIvEEvv)
        /*0014*/ 	.word	0x00000000


	//----- nvinfo : EIATTR_MIN_STACK_SIZE
	.align		4
.L_45:
        /*0018*/ 	.byte	0x04, 0x12
        /*001a*/ 	.short	(.L_47 - .L_46)
	.align		4
.L_46:
        /*001c*/ 	.word	index@(_ZN3cub18CUB_300001_SM_10006detail11EmptyKernelIvEEvv)
        /*0020*/ 	.word	0x00000000
.L_47:


//--------------------- .nv.compat                --------------------------
	.section	.nv.compat,"",@"SHT_CUDA_COMPAT_INFO"
	.align	4
        /*0000*/ 	.byte	0x02, 0x09, 0x00, 0x00, 0x02, 0x02, 0x01, 0x00, 0x02, 0x05, 0x05, 0x00, 0x03, 0x07, 0x01, 0x01
        /*0010*/ 	.byte	0x02, 0x03, 0x00, 0x00, 0x02, 0x06, 0x01, 0x00, 0x04, 0x0b, 0x08, 0x00, 0x09, 0x00, 0x00, 0x00
        /*0020*/ 	.byte	0x00, 0x00, 0x00, 0x00


//--------------------- .nv.info._ZN3cub18CUB_300001_SM_10006detail11EmptyKernelIvEEvv --------------------------
	.section	.nv.info._ZN3cub18CUB_300001_SM_10006detail11EmptyKernelIvEEvv,"",@"SHT_CUDA_INFO"
	.sectionflags	@""
	.align	4


	//----- nvinfo : EIATTR_CUDA_API_VERSION
	.align		4
        /*0000*/ 	.byte	0x04, 0x37
        /*0002*/ 	.short	(.L_49 - .L_48)
.L_48:
        /*0004*/ 	.word	0x00000082


	//----- nvinfo : EIATTR_SPARSE_MMA_MASK
	.align		4
.L_49:
        /*0008*/ 	.byte	0x03, 0x50
        /*000a*/ 	.short	0x0000


	//----- nvinfo : EIATTR_MAXREG_COUNT
	.align		4
        /*000c*/ 	.byte	0x03, 0x1b
        /*000e*/ 	.short	0x00ff


	//----- nvinfo : EIATTR_MERCURY_ISA_VERSION
	.align		4
        /*0010*/ 	.byte	0x03, 0x5f
        /*0012*/ 	.short	0x0101


	//----- nvinfo : EIATTR_VRC_CTA_INIT_COUNT
	.align		4
        /*0014*/ 	.byte	0x02, 0x4a
	.zero		1
	.zero		1


	//----- nvinfo : EIATTR_EXIT_INSTR_OFFSETS
	.align		4
        /*0018*/ 	.byte	0x04, 0x1c
        /*001a*/ 	.short	(.L_51 - .L_50)


	//   ....[0]....
.L_50:
        /*001c*/ 	.word	0x00000010


	//----- nvinfo : EIATTR_SW_WAR
	.align		4
.L_51:
        /*0020*/ 	.byte	0x04, 0x36
        /*0022*/ 	.short	(.L_53 - .L_52)
.L_52:
        /*0024*/ 	.word	0x00000008
.L_53:


//--------------------- .nv.callgraph             --------------------------
	.section	.nv.callgraph,"",@"SHT_CUDA_CALLGRAPH"
	.align	4
	.sectionentsize	8
	.align		4
        /*0000*/ 	.word	0x00000000
	.align		4
        /*0004*/ 	.word	0xffffffff
	.align		4
        /*0008*/ 	.word	0x00000000
	.align		4
        /*000c*/ 	.word	0xfffffffe
	.align		4
        /*0010*/ 	.word	0x00000000
	.align		4
        /*0014*/ 	.word	0xfffffffd
	.align		4
        /*0018*/ 	.word	0x00000000
	.align		4
        /*001c*/ 	.word	0xfffffffc


//--------------------- .nv.constant4             --------------------------
	.section	.nv.constant4,"a",@progbits
	.align	8
	.align		8
.nv.constant4:
        /*0000*/ 	.dword	_ZN34_INTERNAL_e661c6ab_4_k_cu_a7ff8d3a4cuda3std3__45__cpo5beginE
	.align		8
        /*0008*/ 	.dword	_ZN34_INTERNAL_e661c6ab_4_k_cu_a7ff8d3a4cuda3std3__45__cpo3endE
	.align		8
        /*0010*/ 	.dword	_ZN34_INTERNAL_e661c6ab_4_k_cu_a7ff8d3a4cuda3std3__45__cpo6cbeginE
	.align		8
        /*0018*/ 	.dword	_ZN34_INTERNAL_e661c6ab_4_k_cu_a7ff8d3a4cuda3std3__45__cpo4cendE
	.align		8
        /*0020*/ 	.dword	_ZN34_INTERNAL_e661c6ab_4_k_cu_a7ff8d3a4cuda3std3__45__cpo6rbeginE
	.align		8
        /*0028*/ 	.dword	_ZN34_INTERNAL_e661c6ab_4_k_cu_a7ff8d3a4cuda3std3__45__cpo4rendE
	.align		8
        /*0030*/ 	.dword	_ZN34_INTERNAL_e661c6ab_4_k_cu_a7ff8d3a4cuda3std3__45__cpo7crbeginE
	.align		8
        /*0038*/ 	.dword	_ZN34_INTERNAL_e661c6ab_4_k_cu_a7ff8d3a4cuda3std3__45__cpo5crendE
	.align		8
        /*0040*/ 	.dword	_ZN34_INTERNAL_e661c6ab_4_k_cu_a7ff8d3a4cuda3std3__436_GLOBAL__N__e661c6ab_4_k_cu_a7ff8d3a6ignoreE
	.align		8
        /*0048*/ 	.dword	_ZN34_INTERNAL_e661c6ab_4_k_cu_a7ff8d3a4cuda3std3__419piecewise_constructE
	.align		8
        /*0050*/ 	.dword	_ZN34_INTERNAL_e661c6ab_4_k_cu_a7ff8d3a4cuda3std3__48in_placeE
	.align		8
        /*0058*/ 	.dword	_ZN34_INTERNAL_e661c6ab_4_k_cu_a7ff8d3a4cuda3std3__420unreachable_sentinelE
	.align		8
        /*0060*/ 	.dword	_ZN34_INTERNAL_e661c6ab_4_k_cu_a7ff8d3a4cuda3std3__47nulloptE
	.align		8
        /*0068*/ 	.dword	_ZN34_INTERNAL_e661c6ab_4_k_cu_a7ff8d3a4cuda3std3__48unexpectE
	.align		8
        /*0070*/ 	.dword	_ZN34_INTERNAL_e661c6ab_4_k_cu_a7ff8d3a4cuda3std6ranges3__45__cpo4swapE
	.align		8
        /*0078*/ 	.dword	_ZN34_INTERNAL_e661c6ab_4_k_cu_a7ff8d3a4cuda3std6ranges3__45__cpo9iter_moveE
	.align		8
        /*0080*/ 	.dword	_ZN34_INTERNAL_e661c6ab_4_k_cu_a7ff8d3a4cuda3std6ranges3__45__cpo5beginE
	.align		8
        /*0088*/ 	.dword	_ZN34_INTERNAL_e661c6ab_4_k_cu_a7ff8d3a4cuda3std6ranges3__45__cpo3endE
	.align		8
        /*0090*/ 	.dword	_ZN34_INTERNAL_e661c6ab_4_k_cu_a7ff8d3a4cuda3std6ranges3__45__cpo6cbeginE
	.align		8
        /*0098*/ 	.dword	_ZN34_INTERNAL_e661c6ab_4_k_cu_a7ff8d3a4cuda3std6ranges3__45__cpo4cendE
	.align		8
        /*00a0*/ 	.dword	_ZN34_INTERNAL_e661c6ab_4_k_cu_a7ff8d3a4cuda3std6ranges3__45__cpo7advanceE
	.align		8
        /*00a8*/ 	.dword	_ZN34_INTERNAL_e661c6ab_4_k_cu_a7ff8d3a4cuda3std6ranges3__45__cpo9iter_swapE
	.align		8
        /*00b0*/ 	.dword	_ZN34_INTERNAL_e661c6ab_4_k_cu_a7ff8d3a4cuda3std6ranges3__45__cpo4nextE
	.align		8
        /*00b8*/ 	.dword	_ZN34_INTERNAL_e661c6ab_4_k_cu_a7ff8d3a4cuda3std6ranges3__45__cpo4prevE
	.align		8
        /*00c0*/ 	.dword	_ZN34_INTERNAL_e661c6ab_4_k_cu_a7ff8d3a4cuda3std6ranges3__45__cpo4dataE
	.align		8
        /*00c8*/ 	.dword	_ZN34_INTERNAL_e661c6ab_4_k_cu_a7ff8d3a4cuda3std6ranges3__45__cpo5cdataE
	.align		8
        /*00d0*/ 	.dword	_ZN34_INTERNAL_e661c6ab_4_k_cu_a7ff8d3a4cuda3std6ranges3__45__cpo4sizeE
	.align		8
        /*00d8*/ 	.dword	_ZN34_INTERNAL_e661c6ab_4_k_cu_a7ff8d3a4cuda3std6ranges3__45__cpo5ssizeE
	.align		8
        /*00e0*/ 	.dword	_ZN34_INTERNAL_e661c6ab_4_k_cu_a7ff8d3a4cuda3std6ranges3__45__cpo8distanceE
	.align		8
        /*00e8*/ 	.dword	_ZN34_INTERNAL_e661c6ab_4_k_cu_a7ff8d3a6thrust24THRUST_300001_SM_1000_NS6system6detail10sequential3seqE
	.align		8
        /*00f0*/ 	.dword	_ZN34_INTERNAL_e661c6ab_4_k_cu_a7ff8d3a6thrust24THRUST_300001_SM_1000_NS12placeholders2_1E
	.align		8
        /*00f8*/ 	.dword	_ZN34_INTERNAL_e661c6ab_4_k_cu_a7ff8d3a6thrust24THRUST_300001_SM_1000_NS12placeholders2_2E
	.align		8
        /*0100*/ 	.dword	_ZN34_INTERNAL_e661c6ab_4_k_cu_a7ff8d3a6thrust24THRUST_300001_SM_1000_NS12placeholders2_3E
	.align		8
        /*0108*/ 	.dword	_ZN34_INTERNAL_e661c6ab_4_k_cu_a7ff8d3a6thrust24THRUST_300001_SM_1000_NS12placeholders2_4E
	.align		8
        /*0110*/ 	.dword	_ZN34_INTERNAL_e661c6ab_4_k_cu_a7ff8d3a6thrust24THRUST_300001_SM_1000_NS12placeholders2_5E
	.align		8
        /*0118*/ 	.dword	_ZN34_INTERNAL_e661c6ab_4_k_cu_a7ff8d3a6thrust24THRUST_300001_SM_1000_NS12placeholders2_6E
	.align		8
        /*0120*/ 	.dword	_ZN34_INTERNAL_e661c6ab_4_k_cu_a7ff8d3a6thrust24THRUST_300001_SM_1000_NS12placeholders2_7E
	.align		8
        /*0128*/ 	.dword	_ZN34_INTERNAL_e661c6ab_4_k_cu_a7ff8d3a6thrust24THRUST_300001_SM_1000_NS12placeholders2_8E
	.align		8
        /*0130*/ 	.dword	_ZN34_INTERNAL_e661c6ab_4_k_cu_a7ff8d3a6thrust24THRUST_300001_SM_1000_NS12placeholders2_9E
	.align		8
        /*0138*/ 	.dword	_ZN34_INTERNAL_e661c6ab_4_k_cu_a7ff8d3a6thrust24THRUST_300001_SM_1000_NS12placeholders3_10E
	.align		8
        /*0140*/ 	.dword	_ZN3cea15FitnessFunctionE


//--------------------- .nv.constant3             --------------------------
	.section	.nv.constant3,"a",@progbits
	.align	8
.nv.constant3:
	.type		_ZN3cea19ProbabilityMutationE,@object
	.size		_ZN3cea19ProbabilityMutationE,(.L_40 - _ZN3cea19ProbabilityMutationE)
_ZN3cea19ProbabilityMutationE:
        /*0000*/ 	.byte	0x7b, 0x14, 0xae, 0x47, 0xe1, 0x7a, 0x84, 0x3f
.L_40:


//--------------------- .text._ZN3cub18CUB_300001_SM_10006detail11EmptyKernelIvEEvv --------------------------
	.section	.text._ZN3cub18CUB_300001_SM_10006detail11EmptyKernelIvEEvv,"ax",@progbits
	.align	128
        .global         _ZN3cub18CUB_300001_SM_10006detail11EmptyKernelIvEEvv
        .type           _ZN3cub18CUB_300001_SM_10006detail11EmptyKernelIvEEvv,@function
        .size           _ZN3cub18CUB_300001_SM_10006detail11EmptyKernelIvEEvv,(.L_x_1 - _ZN3cub18CUB_300001_SM_10006detail11EmptyKernelIvEEvv)
        .other          _ZN3cub18CUB_300001_SM_10006detail11EmptyKernelIvEEvv,@"STO_CUDA_ENTRY STV_DEFAULT"
_ZN3cub18CUB_300001_SM_10006detail11EmptyKernelIvEEvv:
.text._ZN3cub18CUB_300001_SM_10006detail11EmptyKernelIvEEvv:
[----:B------:R-:W-:Y:S01]  /*0000*/  LDC R1, c[0x0][0x37c] ;  /* 0x0000df00ff017b82 */ /* 0x000fe20000000800 */
[----:B------:R-:W-:Y:S05]  /*0010*/  EXIT ;  /* 0x000000000000794d */ /* 0x000fea0003800000 */
.L_x_0:
[----:B------:R-:W-:-:S00]  /*0020*/  BRA `(.L_x_0) ;  /* 0xfffffffc00fc7947 */ /* 0x000fc0000383ffff */
[----:B------:R-:W-:-:S00]  /*0030*/  NOP ;  /* 0x0000000000007918 */ /* 0x000fc00000000000 */
        /* <DEDUP_REMOVED lines=12> */
.L_x_1:


//--------------------- .nv.shared.reserved.0     --------------------------
	.section	.nv.shared.reserved.0,"aw",@nobits
	.weak		__nv_reservedSMEM_offset_0_alias
	.size		__nv_reservedSMEM_offset_0_alias, 0, 64
	.other		__nv_reservedSMEM_offset_0_alias,@"STO_CUDA_RESERVED_SHARED STV_DEFAULT"
__nv_reservedSMEM_offset_0_alias:
	.zero		0
	.zero		64


//--------------------- .nv.global                --------------------------
	.section	.nv.global,"aw",@nobits
	.align	8
.nv.global:
	.type		_ZN3cea15FitnessFunctionE,@object
	.size		_ZN3cea15FitnessFunctionE,(_ZN34_INTERNAL_e661c6ab_4_k_cu_a7ff8d3a4cuda3std3__436_GLOBAL__N__e661c6ab_4_k_cu_a7ff8d3a6ignoreE - _ZN3cea15FitnessFunctionE)
_ZN3cea15FitnessFunctionE:
	.zero		8
	.type		_ZN34_INTERNAL_e661c6ab_4_k_cu_a7ff8d3a4cuda3std3__436_GLOBAL__N__e661c6ab_4_k_cu_a7ff8d3a6ignoreE,@object
	.size		_ZN34_INTERNAL_e661c6ab_4_k_cu_a7ff8d3a4cuda3std3__436_GLOBAL__N__e661c6ab_4_k_cu_a7ff8d3a6ignoreE,(_ZN34_INTERNAL_e661c6ab_4_k_cu_a7ff8d3a4cuda3std6ranges3__45__cpo4dataE - _ZN34_INTERNAL_e661c6ab_4_k_cu_a7ff8d3a4cuda3std3__436_GLOBAL__N__e661c6ab_4_k_cu_a7ff8d3a6ignoreE)
_ZN34_INTERNAL_e661c6ab_4_k_cu_a7ff8d3a4cuda3std3__436_GLOBAL__N__e661c6ab_4_k_cu_a7ff8d3a6ignoreE:
	.zero		1
	.type		_ZN34_INTERNAL_e661c6ab_4_k_cu_a7ff8d3a4cuda3std6ranges3__45__cpo4dataE,@object
	.size		_ZN34_INTERNAL_e661c6ab_4_k_cu_a7ff8d3a4cuda3std6ranges3__45__cpo4dataE,(_ZN34_INTERNAL_e661c6ab_4_k_cu_a7ff8d3a6thrust24THRUST_300001_SM_1000_NS12placeholders2_3E - _ZN34_INTERNAL_e661c6ab_4_k_cu_a7ff8d3a4cuda3std6ranges3__45__cpo4dataE)
_ZN34_INTERNAL_e661c6ab_4_k_cu_a7ff8d3a4cuda3std6ranges3__45__cpo4dataE:
	.zero		1
	.type		_ZN34_INTERNAL_e661c6ab_4_k_cu_a7ff8d3a6thrust24THRUST_300001_SM_1000_NS12placeholders2_3E,@object
	.size		_ZN34_INTERNAL_e661c6ab_4_k_cu_a7ff8d3a6thrust24THRUST_300001_SM_1000_NS12placeholders2_3E,(_ZN34_INTERNAL_e661c6ab_4_k_cu_a7ff8d3a4cuda3std3__45__cpo5beginE - _ZN34_INTERNAL_e661c6ab_4_k_cu_a7ff8d3a6thrust24THRUST_300001_SM_1000_NS12placeholders2_3E)
_ZN34_INTERNAL_e661c6ab_4_k_cu_a7ff8d3a6thrust24THRUST_300001_SM_1000_NS12placeholders2_3E:
	.zero		1
	.type		_ZN34_INTERNAL_e661c6ab_4_k_cu_a7ff8d3a4cuda3std3__45__cpo5beginE,@object
	.size		_ZN34_INTERNAL_e661c6ab_4_k_cu_a7ff8d3a4cuda3std3__45__cpo5beginE,(_ZN34_INTERNAL_e661c6ab_4_k_cu_a7ff8d3a4cuda3std6ranges3__45__cpo5beginE - _ZN34_INTERNAL_e661c6ab_4_k_cu_a7ff8d3a4cuda3std3__45__cpo5beginE)
_ZN34_INTERNAL_e661c6ab_4_k_cu_a7ff8d3a4cuda3std3__45__cpo5beginE:
	.zero		1
	.type		_ZN34_INTERNAL_e661c6ab_4_k_cu_a7ff8d3a4cuda3std6ranges3__45__cpo5beginE,@object
	.size		_ZN34_INTERNAL_e661c6ab_4_k_cu_a7ff8d3a4cuda3std6ranges3__45__cpo5beginE,(_ZN34_INTERNAL_e661c6ab_4_k_cu_a7ff8d3a6thrust24THRUST_300001_SM_1000_NS12placeholders2_7E - _ZN34_INTERNAL_e661c6ab_4_k_cu_a7ff8d3a4cuda3std6ranges3__45__cpo5beginE)
_ZN34_INTERNAL_e661c6ab_4_k_cu_a7ff8d3a4cuda3std6ranges3__45__cpo5beginE:
	.zero		1
	.type		_ZN34_INTERNAL_e661c6ab_4_k_cu_a7ff8d3a6thrust24THRUST_300001_SM_1000_NS12placeholders2_7E,@object
	.size		_ZN34_INTERNAL_e661c6ab_4_k_cu_a7ff8d3a6thrust24THRUST_300001_SM_1000_NS12placeholders2_7E,(_ZN34_INTERNAL_e661c6ab_4_k_cu_a7ff8d3a4cuda3std3__45__cpo6rbeginE - _ZN34_INTERNAL_e661c6ab_4_k_cu_a7ff8d3a6thrust24THRUST_300001_SM_1000_NS12placeholders2_7E)
_ZN34_INTERNAL_e661c6ab_4_k_cu_a7ff8d3a6thrust24THRUST_300001_SM_1000_NS12placeholders2_7E:
	.zero		1
	.type		_ZN34_INTERNAL_e661c6ab_4_k_cu_a7ff8d3a4cuda3std3__45__cpo6rbeginE,@object
	.size		_ZN34_INTERNAL_e661c6ab_4_k_cu_a7ff8d3a4cuda3std3__45__cpo6rbeginE,(_ZN34_INTERNAL_e661c6ab_4_k_cu_a7ff8d3a4cuda3std6ranges3__45__cpo7advanceE - _ZN34_INTERNAL_e661c6ab_4_k_cu_a7ff8d3a4cuda3std3__45__cpo6rbeginE)
_ZN34_INTERNAL_e661c6ab_4_k_cu_a7ff8d3a4cuda3std3__45__cpo6rbeginE:
	.zero		1
	.type		_ZN34_INTERNAL_e661c6ab_4_k_cu_a7ff8d3a4cuda3std6ranges3__45__cpo7advanceE,@object
	.size		_ZN34_INTERNAL_e661c6ab_4_k_cu_a7ff8d3a4cuda3std6ranges3__45__cpo7advanceE,(_ZN34_INTERNAL_e661c6ab_4_k_cu_a7ff8d3a4cuda3std3__47nulloptE - _ZN34_INTERNAL_e661c6ab_4_k_cu_a7ff8d3a4cuda3std6ranges3__45__cpo7advanceE)
_ZN34_INTERNAL_e661c6ab_4_k_cu_a7ff8d3a4cuda3std6ranges3__45__cpo7advanceE:
	.zero		1
	.type		_ZN34_INTERNAL_e661c6ab_4_k_cu_a7ff8d3a4cuda3std3__47nulloptE,@object
	.size		_ZN34_INTERNAL_e661c6ab_4_k_cu_a7ff8d3a4cuda3std3__47nulloptE,(_ZN34_INTERNAL_e661c6ab_4_k_cu_a7ff8d3a4cuda3std6ranges3__45__cpo8distanceE - _ZN34_INTERNAL_e661c6ab_4_k_cu_a7ff8d3a4cuda3std3__47nulloptE)
_ZN34_INTERNAL_e661c6ab_4_k_cu_a7ff8d3a4cuda3std3__47nulloptE:
	.zero		1
	.type		_ZN34_INTERNAL_e661c6ab_4_k_cu_a7ff8d3a4cuda3std6ranges3__45__cpo8distanceE,@object
	.size		_ZN34_INTERNAL_e661c6ab_4_k_cu_a7ff8d3a4cuda3std6ranges3__45__cpo8distanceE,(_ZN34_INTERNAL_e661c6ab_4_k_cu_a7ff8d3a6thrust24THRUST_300001_SM_1000_NS12placeholders2_5E - _ZN34_INTERNAL_e661c6ab_4_k_cu_a7ff8d3a4cuda3std6ranges3__45__cpo8distanceE)
_ZN34_INTERNAL_e661c6ab_4_k_cu_a7ff8d3a4cuda3std6ranges3__45__cpo8distanceE:
	.zero		1
	.type		_ZN34_INTERNAL_e661c6ab_4_k_cu_a7ff8d3a6thrust24THRUST_300001_SM_1000_NS12placeholders2_5E,@object
	.size		_ZN34_INTERNAL_e661c6ab_4_k_cu_a7ff8d3a6thrust24THRUST_300001_SM_1000_NS12placeholders2_5E,(_ZN34_INTERNAL_e661c6ab_4_k_cu_a7ff8d3a4cuda3std3__45__cpo6cbeginE - _ZN34_INTERNAL_e661c6ab_4_k_cu_a7ff8d3a6thrust24THRUST_300001_SM_1000_NS12placeholders2_5E)
_ZN34_INTERNAL_e661c6ab_4_k_cu_a7ff8d3a6thrust24THRUST_300001_SM_1000_NS12placeholders2_5E:
	.zero		1
	.type		_ZN34_INTERNAL_e661c6ab_4_k_cu_a7ff8d3a4cuda3std3__45__cpo6cbeginE,@object
	.size		_ZN34_INTERNAL_e661c6ab_4_k_cu_a7ff8d3a4cuda3std3__45__cpo6cbeginE,(_ZN34_INTERNAL_e661c6ab_4_k_cu_a7ff8d3a4cuda3std6ranges3__45__cpo6cbeginE - _ZN34_INTERNAL_e661c6ab_4_k_cu_a7ff8d3a4cuda3std3__45__cpo6cbeginE)
_ZN34_INTERNAL_e661c6ab_4_k_cu_a7ff8d3a4cuda3std3__45__cpo6cbeginE:
	.zero		1
	.type		_ZN34_INTERNAL_e661c6ab_4_k_cu_a7ff8d3a4cuda3std6ranges3__45__cpo6cbeginE,@object
	.size		_ZN34_INTERNAL_e661c6ab_4_k_cu_a7ff8d3a4cuda3std6ranges3__45__cpo6cbeginE,(_ZN34_INTERNAL_e661c6ab_4_k_cu_a7ff8d3a4cuda3std3__48in_placeE - _ZN34_INTERNAL_e661c6ab_4_k_cu_a7ff8d3a4cuda3std6ranges3__45__cpo6cbeginE)
_ZN34_INTERNAL_e661c6ab_4_k_cu_a7ff8d3a4cuda3std6ranges3__45__cpo6cbeginE:
	.zero		1
	.type		_ZN34_INTERNAL_e661c6ab_4_k_cu_a7ff8d3a4cuda3std3__48in_placeE,@object
	.size		_ZN34_INTERNAL_e661c6ab_4_k_cu_a7ff8d3a4cuda3std3__48in_placeE,(_ZN34_INTERNAL_e661c6ab_4_k_cu_a7ff8d3a4cuda3std6ranges3__45__cpo4sizeE - _ZN34_INTERNAL_e661c6ab_4_k_cu_a7ff8d3a4cuda3std3__48in_placeE)
_ZN34_INTERNAL_e661c6ab_4_k_cu_a7ff8d3a4cuda3std3__48in_placeE:
	.zero		1
	.type		_ZN34_INTERNAL_e661c6ab_4_k_cu_a7ff8d3a4cuda3std6ranges3__45__cpo4sizeE,@object
	.size		_ZN34_INTERNAL_e661c6ab_4_k_cu_a7ff8d3a4cuda3std6ranges3__45__cpo4sizeE,(_ZN34_INTERNAL_e661c6ab_4_k_cu_a7ff8d3a6thrust24THRUST_300001_SM_1000_NS12placeholders2_9E - _ZN34_INTERNAL_e661c6ab_4_k_cu_a7ff8d3a4cuda3std6ranges3__45__cpo4sizeE)
_ZN34_INTERNAL_e661c6ab_4_k_cu_a7ff8d3a4cuda3std6ranges3__45__cpo4sizeE:
	.zero		1
	.type		_ZN34_INTERNAL_e661c6ab_4_k_cu_a7ff8d3a6thrust24THRUST_300001_SM_1000_NS12placeholders2_9E,@object
	.size		_ZN34_INTERNAL_e661c6ab_4_k_cu_a7ff8d3a6thrust24THRUST_300001_SM_1000_NS12placeholders2_9E,(_ZN34_INTERNAL_e661c6ab_4_k_cu_a7ff8d3a4cuda3std3__45__cpo7crbeginE - _ZN34_INTERNAL_e661c6ab_4_k_cu_a7ff8d3a6thrust24THRUST_300001_SM_1000_NS12placeholders2_9E)
_ZN34_INTERNAL_e661c6ab_4_k_cu_a7ff8d3a6thrust24THRUST_300001_SM_1000_NS12placeholders2_9E:
	.zero		1
	.type		_ZN34_INTERNAL_e661c6ab_4_k_cu_a7ff8d3a4cuda3std3__45__cpo7crbeginE,@object
	.size		_ZN34_INTERNAL_e661c6ab_4_k_cu_a7ff8d3a4cuda3std3__45__cpo7crbeginE,(_ZN34_INTERNAL_e661c6ab_4_k_cu_a7ff8d3a4cuda3std6ranges3__45__cpo4nextE - _ZN34_INTERNAL_e661c6ab_4_k_cu_a7ff8d3a4cuda3std3__45__cpo7crbeginE)
_ZN34_INTERNAL_e661c6ab_4_k_cu_a7ff8d3a4cuda3std3__45__cpo7crbeginE:
	.zero		1
	.type		_ZN34_INTERNAL_e661c6ab_4_k_cu_a7ff8d3a4cuda3std6ranges3__45__cpo4nextE,@object
	.size		_ZN34_INTERNAL_e661c6ab_4_k_cu_a7ff8d3a4cuda3std6ranges3__45__cpo4nextE,(_ZN34_INTERNAL_e661c6ab_4_k_cu_a7ff8d3a4cuda3std6ranges3__45__cpo4swapE - _ZN34_INTERNAL_e661c6ab_4_k_cu_a7ff8d3a4cuda3std6ranges3__45__cpo4nextE)
_ZN34_INTERNAL_e661c6ab_4_k_cu_a7ff8d3a4cuda3std6ranges3__45__cpo4nextE:
	.zero		1
	.type		_ZN34_INTERNAL_e661c6ab_4_k_cu_a7ff8d3a4cuda3std6ranges3__45__cpo4swapE,@object
	.size		_ZN34_INTERNAL_e661c6ab_4_k_cu_a7ff8d3a4cuda3std6ranges3__45__cpo4swapE,(_ZN34_INTERNAL_e661c6ab_4_k_cu_a7ff8d3a6thrust24THRUST_300001_SM_1000_NS12placeholders2_1E - _ZN34_INTERNAL_e661c6ab_4_k_cu_a7ff8d3a4cuda3std6ranges3__45__cpo4swapE)
_ZN34_INTERNAL_e661c6ab_4_k_cu_a7ff8d3a4cuda3std6ranges3__45__cpo4swapE:
	.zero		1
	.type		_ZN34_INTERNAL_e661c6ab_4_k_cu_a7ff8d3a6thrust24THRUST_300001_SM_1000_NS12placeholders2_1E,@object
	.size		_ZN34_INTERNAL_e661c6ab_4_k_cu_a7ff8d3a6thrust24THRUST_300001_SM_1000_NS12placeholders2_1E,(_ZN34_INTERNAL_e661c6ab_4_k_cu_a7ff8d3a6thrust24THRUST_300001_SM_1000_NS12placeholders2_6E - _ZN34_INTERNAL_e661c6ab_4_k_cu_a7ff8d3a6thrust24THRUST_300001_SM_1000_NS12placeholders2_1E)
_ZN34_INTERNAL_e661c6ab_4_k_cu_a7ff8d3a6thrust24THRUST_300001_SM_1000_NS12placeholders2_1E:
	.zero		1
	.type		_ZN34_INTERNAL_e661c6ab_4_k_cu_a7ff8d3a6thrust24THRUST_300001_SM_1000_NS12placeholders2_6E,@object
	.size		_ZN34_INTERNAL_e661c6ab_4_k_cu_a7ff8d3a6thrust24THRUST_300001_SM_1000_NS12placeholders2_6E,(_ZN34_INTERNAL_e661c6ab_4_k_cu_a7ff8d3a4cuda3std3__45__cpo4cendE - _ZN34_INTERNAL_e661c6ab_4_k_cu_a7ff8d3a6thrust24THRUST_300001_SM_1000_NS12placeholders2_6E)
_ZN34_INTERNAL_e661c6ab_4_k_cu_a7ff8d3a6thrust24THRUST_300001_SM_1000_NS12placeholders2_6E:
	.zero		1
	.type		_ZN34_INTERNAL_e661c6ab_4_k_cu_a7ff8d3a4cuda3std3__45__cpo4cendE,@object
	.size		_ZN34_INTERNAL_e661c6ab_4_k_cu_a7ff8d3a4cuda3std3__45__cpo4cendE,(_ZN34_INTERNAL_e661c6ab_4_k_cu_a7ff8d3a4cuda3std6ranges3__45__cpo4cendE - _ZN34_INTERNAL_e661c6ab_4_k_cu_a7ff8d3a4cuda3std3__45__cpo4cendE)
_ZN34_INTERNAL_e661c6ab_4_k_cu_a7ff8d3a4cuda3std3__45__cpo4cendE:
	.zero		1
	.type		_ZN34_INTERNAL_e661c6ab_4_k_cu_a7ff8d3a4cuda3std6ranges3__45__cpo4cendE,@object
	.size		_ZN34_INTERNAL_e661c6ab_4_k_cu_a7ff8d3a4cuda3std6ranges3__45__cpo4cendE,(_ZN34_INTERNAL_e661c6ab_4_k_cu_a7ff8d3a4cuda3std3__420unreachable_sentinelE - _ZN34_INTERNAL_e661c6ab_4_k_cu_a7ff8d3a4cuda3std6ranges3__45__cpo4cendE)
_ZN34_INTERNAL_e661c6ab_4_k_cu_a7ff8d3a4cuda3std6ranges3__45__cpo4cendE:
	.zero		1
	.type		_ZN34_INTERNAL_e661c6ab_4_k_cu_a7ff8d3a4cuda3std3__420unreachable_sentinelE,@object
	.size		_ZN34_INTERNAL_e661c6ab_4_k_cu_a7ff8d3a4cuda3std3__420unreachable_sentinelE,(_ZN34_INTERNAL_e661c6ab_4_k_cu_a7ff8d3a4cuda3std6ranges3__45__cpo5ssizeE - _ZN34_INTERNAL_e661c6ab_4_k_cu_a7ff8d3a4cuda3std3__420unreachable_sentinelE)
_ZN34_INTERNAL_e661c6ab_4_k_cu_a7ff8d3a4cuda3std3__420unreachable_sentinelE:
	.zero		1
	.type		_ZN34_INTERNAL_e661c6ab_4_k_cu_a7ff8d3a4cuda3std6ranges3__45__cpo5ssizeE,@object
	.size		_ZN34_INTERNAL_e661c6ab_4_k_cu_a7ff8d3a4cuda3std6ranges3__45__cpo5ssizeE,(_ZN34_INTERNAL_e661c6ab_4_k_cu_a7ff8d3a6thrust24THRUST_300001_SM_1000_NS12placeholders3_10E - _ZN34_INTERNAL_e661c6ab_4_k_cu_a7ff8d3a4cuda3std6ranges3__45__cpo5ssizeE)
_ZN34_INTERNAL_e661c6ab_4_k_cu_a7ff8d3a4cuda3std6ranges3__45__cpo5ssizeE:
	.zero		1
	.type		_ZN34_INTERNAL_e661c6ab_4_k_cu_a7ff8d3a6thrust24THRUST_300001_SM_1000_NS12placeholders3_10E,@object
	.size		_ZN34_INTERNAL_e661c6ab_4_k_cu_a7ff8d3a6thrust24THRUST_300001_SM_1000_NS12placeholders3_10E,(_ZN34_INTERNAL_e661c6ab_4_k_cu_a7ff8d3a4cuda3std3__45__cpo5crendE - _ZN34_INTERNAL_e661c6ab_4_k_cu_a7ff8d3a6thrust24THRUST_300001_SM_1000_NS12placeholders3_10E)
_ZN34_INTERNAL_e661c6ab_4_k_cu_a7ff8d3a6thrust24THRUST_300001_SM_1000_NS12placeholders3_10E:
	.zero		1
	.type		_ZN34_INTERNAL_e661c6ab_4_k_cu_a7ff8d3a4cuda3std3__45__cpo5crendE,@object
	.size		_ZN34_INTERNAL_e661c6ab_4_k_cu_a7ff8d3a4cuda3std3__45__cpo5crendE,(_ZN34_INTERNAL_e661c6ab_4_k_cu_a7ff8d3a4cuda3std6ranges3__45__cpo4prevE - _ZN34_INTERNAL_e661c6ab_4_k_cu_a7ff8d3a4cuda3std3__45__cpo5crendE)
_ZN34_INTERNAL_e661c6ab_4_k_cu_a7ff8d3a4cuda3std3__45__cpo5crendE:
	.zero		1
	.type		_ZN34_INTERNAL_e661c6ab_4_k_cu_a7ff8d3a4cuda3std6ranges3__45__cpo4prevE,@object
	.size		_ZN34_INTERNAL_e661c6ab_4_k_cu_a7ff8d3a4cuda3std6ranges3__45__cpo4prevE,(_ZN34_INTERNAL_e661c6ab_4_k_cu_a7ff8d3a4cuda3std6ranges3__45__cpo9iter_moveE - _ZN34_INTERNAL_e661c6ab_4_k_cu_a7ff8d3a4cuda3std6ranges3__45__cpo4prevE)
_ZN34_INTERNAL_e661c6ab_4_k_cu_a7ff8d3a4cuda3std6ranges3__45__cpo4prevE:
	.zero		1
	.type		_ZN34_INTERNAL_e661c6ab_4_k_cu_a7ff8d3a4cuda3std6ranges3__45__cpo9iter_moveE,@object
	.size		_ZN34_INTERNAL_e661c6ab_4_k_cu_a7ff8d3a4cuda3std6ranges3__45__cpo9iter_moveE,(_ZN34_INTERNAL_e661c6ab_4_k_cu_a7ff8d3a6thrust24THRUST_300001_SM_1000_NS12placeholders2_2E - _ZN34_INTERNAL_e661c6ab_4_k_cu_a7ff8d3a4cuda3std6ranges3__45__cpo9iter_moveE)
_ZN34_INTERNAL_e661c6ab_4_k_cu_a7ff8d3a4cuda3std6ranges3__45__cpo9iter_moveE:
	.zero		1
	.type		_ZN34_INTERNAL_e661c6ab_4_k_cu_a7ff8d3a6thrust24THRUST_300001_SM_1000_NS12placeholders2_2E,@object
	.size		_ZN34_INTERNAL_e661c6ab_4_k_cu_a7ff8d3a6thrust24THRUST_300001_SM_1000_NS12placeholders2_2E,(_ZN34_INTERNAL_e661c6ab_4_k_cu_a7ff8d3a6thrust24THRUST_300001_SM_1000_NS12placeholders2_4E - _ZN34_INTERNAL_e661c6ab_4_k_cu_a7ff8d3a6thrust24THRUST_300001_SM_1000_NS12placeholders2_2E)
_ZN34_INTERNAL_e661c6ab_4_k_cu_a7ff8d3a6thrust24THRUST_300001_SM_1000_NS12placeholders2_2E:
	.zero		1
	.type		_ZN34_INTERNAL_e661c6ab_4_k_cu_a7ff8d3a6thrust24THRUST_300001_SM_1000_NS12placeholders2_4E,@object
	.size		_ZN34_INTERNAL_e661c6ab_4_k_cu_a7ff8d3a6thrust24THRUST_300001_SM_1000_NS12placeholders2_4E,(_ZN34_INTERNAL_e661c6ab_4_k_cu_a7ff8d3a4cuda3std3__45__cpo3endE - _ZN34_INTERNAL_e661c6ab_4_k_cu_a7ff8d3a6thrust24THRUST_300001_SM_1000_NS12placeholders2_4E)
_ZN34_INTERNAL_e661c6ab_4_k_cu_a7ff8d3a6thrust24THRUST_300001_SM_1000_NS12placeholders2_4E:
	.zero		1
	.type		_ZN34_INTERNAL_e661c6ab_4_k_cu_a7ff8d3a4cuda3std3__45__cpo3endE,@object
	.size		_ZN34_INTERNAL_e661c6ab_4_k_cu_a7ff8d3a4cuda3std3__45__cpo3endE,(_ZN34_INTERNAL_e661c6ab_4_k_cu_a7ff8d3a4cuda3std6ranges3__45__cpo3endE - _ZN34_INTERNAL_e661c6ab_4_k_cu_a7ff8d3a4cuda3std3__45__cpo3endE)
_ZN34_INTERNAL_e661c6ab_4_k_cu_a7ff8d3a4cuda3std3__45__cpo3endE:
	.zero		1
	.type		_ZN34_INTERNAL_e661c6ab_4_k_cu_a7ff8d3a4cuda3std6ranges3__45__cpo3endE,@object
	.size		_ZN34_INTERNAL_e661c6ab_4_k_cu_a7ff8d3a4cuda3std6ranges3__45__cpo3endE,(_ZN34_INTERNAL_e661c6ab_4_k_cu_a7ff8d3a4cuda3std3__419piecewise_constructE - _ZN34_INTERNAL_e661c6ab_4_k_cu_a7ff8d3a4cuda3std6ranges3__45__cpo3endE)
_ZN34_INTERNAL_e661c6ab_4_k_cu_a7ff8d3a4cuda3std6ranges3__45__cpo3endE:
	.zero		1
	.type		_ZN34_INTERNAL_e661c6ab_4_k_cu_a7ff8d3a4cuda3std3__419piecewise_constructE,@object
	.size		_ZN34_INTERNAL_e661c6ab_4_k_cu_a7ff8d3a4cuda3std3__419piecewise_constructE,(_ZN34_INTERNAL_e661c6ab_4_k_cu_a7ff8d3a4cuda3std6ranges3__45__cpo5cdataE - _ZN34_INTERNAL_e661c6ab_4_k_cu_a7ff8d3a4cuda3std3__419piecewise_constructE)
_ZN34_INTERNAL_e661c6ab_4_k_cu_a7ff8d3a4cuda3std3__419piecewise_constructE:
	.zero		1
	.type		_ZN34_INTERNAL_e661c6ab_4_k_cu_a7ff8d3a4cuda3std6ranges3__45__cpo5cdataE,@object
	.size		_ZN34_INTERNAL_e661c6ab_4_k_cu_a7ff8d3a4cuda3std6ranges3__45__cpo5cdataE,(_ZN34_INTERNAL_e661c6ab_4_k_cu_a7ff8d3a6thrust24THRUST_300001_SM_1000_NS12placeholders2_8E - _ZN34_INTERNAL_e661c6ab_4_k_cu_a7ff8d3a4cuda3std6ranges3__45__cpo5cdataE)
_ZN34_INTERNAL_e661c6ab_4_k_cu_a7ff8d3a4cuda3std6ranges3__45__cpo5cdataE:
	.zero		1
	.type		_ZN34_INTERNAL_e661c6ab_4_k_cu_a7ff8d3a6thrust24THRUST_300001_SM_1000_NS12placeholders2_8E,@object
	.size		_ZN34_INTERNAL_e661c6ab_4_k_cu_a7ff8d3a6thrust24THRUST_300001_SM_1000_NS12placeholders2_8E,(_ZN34_INTERNAL_e661c6ab_4_k_cu_a7ff8d3a4cuda3std3__45__cpo4rendE - _ZN34_INTERNAL_e661c6ab_4_k_cu_a7ff8d3a6thrust24THRUST_300001_SM_1000_NS12placeholders2_8E)
_ZN34_INTERNAL_e661c6ab_4_k_cu_a7ff8d3a6thrust24THRUST_300001_SM_1000_NS12placeholders2_8E:
	.zero		1
	.type		_ZN34_INTERNAL_e661c6ab_4_k_cu_a7ff8d3a4cuda3std3__45__cpo4rendE,@object
	.size		_ZN34_INTERNAL_e661c6ab_4_k_cu_a7ff8d3a4cuda3std3__45__cpo4rendE,(_ZN34_INTERNAL_e661c6ab_4_k_cu_a7ff8d3a4cuda3std6ranges3__45__cpo9iter_swapE - _ZN34_INTERNAL_e661c6ab_4_k_cu_a7ff8d3a4cuda3std3__45__cpo4rendE)
_ZN34_INTERNAL_e661c6ab_4_k_cu_a7ff8d3a4cuda3std3__45__cpo4rendE:
	.zero		1
	.type		_ZN34_INTERNAL_e661c6ab_4_k_cu_a7ff8d3a4cuda3std6ranges3__45__cpo9iter_swapE,@object
	.size		_ZN34_INTERNAL_e661c6ab_4_k_cu_a7ff8d3a4cuda3std6ranges3__45__cpo9iter_swapE,(_ZN34_INTERNAL_e661c6ab_4_k_cu_a7ff8d3a4cuda3std3__48unexpectE - _ZN34_INTERNAL_e661c6ab_4_k_cu_a7ff8d3a4cuda3std6ranges3__45__cpo9iter_swapE)
_ZN34_INTERNAL_e661c6ab_4_k_cu_a7ff8d3a4cuda3std6ranges3__45__cpo9iter_swapE:
	.zero		1
	.type		_ZN34_INTERNAL_e661c6ab_4_k_cu_a7ff8d3a4cuda3std3__48unexpectE,@object
	.size		_ZN34_INTERNAL_e661c6ab_4_k_cu_a7ff8d3a4cuda3std3__48unexpectE,(_ZN34_INTERNAL_e661c6ab_4_k_cu_a7ff8d3a6thrust24THRUST_300001_SM_1000_NS6system6detail10sequential3seqE - _ZN34_INTERNAL_e661c6ab_4_k_cu_a7ff8d3a4cuda3std3__48unexpectE)
_ZN34_INTERNAL_e661c6ab_4_k_cu_a7ff8d3a4cuda3std3__48unexpectE:
	.zero		1
	.type		_ZN34_INTERNAL_e661c6ab_4_k_cu_a7ff8d3a6thrust24THRUST_300001_SM_1000_NS6system6detail10sequential3seqE,@object
	.size		_ZN34_INTERNAL_e661c6ab_4_k_cu_a7ff8d3a6thrust24THRUST_300001_SM_1000_NS6system6detail10sequential3seqE,(.L_29 - _ZN34_INTERNAL_e661c6ab_4_k_cu_a7ff8d3a6thrust24THRUST_300001_SM_1000_NS6system6detail10sequential3seqE)
_ZN34_INTERNAL_e661c6ab_4_k_cu_a7ff8d3a6thrust24THRUST_300001_SM_1000_NS6system6detail10sequential3seqE:
	.zero		1
.L_29:


//--------------------- .nv.constant0._ZN3cub18CUB_300001_SM_10006detail11EmptyKernelIvEEvv --------------------------
	.section	.nv.constant0._ZN3cub18CUB_300001_SM_10006detail11EmptyKernelIvEEvv,"a",@progbits
	.sectionflags	@""
	.align	4
.nv.constant0._ZN3cub18CUB_300001_SM_10006detail11EmptyKernelIvEEvv:
	.zero		896


//--------------------- SYMBOLS --------------------------

	.type		.nv.reservedSmem.offset0,@object
	.size		.nv.reservedSmem.offset0,0x4
